	.headerflags	@"EF_CUDA_TEXMODE_UNIFIED EF_CUDA_64BIT_ADDRESS EF_CUDA_ACCELERATORS EF_CUDA_SM90 EF_CUDA_VIRTUAL_SM(EF_CUDA_SM90)"
	.elftype	@"ET_EXEC"


//--------------------- .nv.info                  --------------------------
	.section	.nv.info,"",@"SHT_CUDA_INFO"
	.align	4


	//----- nvinfo : EIATTR_REGCOUNT
	.align		4
        /*0000*/ 	.byte	0x04, 0x2f
        /*0002*/ 	.short	(.L_1 - .L_0)
	.align		4
.L_0:
        /*0004*/ 	.word	index@(triton_poi_fused__unsafe_index_add_mul_sub_116)
        /*0008*/ 	.word	0x00000019


	//----- nvinfo : EIATTR_MIN_STACK_SIZE
	.align		4
.L_1:
        /*000c*/ 	.byte	0x04, 0x12
        /*000e*/ 	.short	(.L_3 - .L_2)
	.align		4
.L_2:
        /*0010*/ 	.word	index@(triton_poi_fused__unsafe_index_add_mul_sub_116)
        /*0014*/ 	.word	0x00000000


	//----- nvinfo : EIATTR_FRAME_SIZE
	.align		4
.L_3:
        /*0018*/ 	.byte	0x04, 0x11
        /*001a*/ 	.short	(.L_5 - .L_4)
	.align		4
.L_4:
        /*001c*/ 	.word	index@(triton_poi_fused__unsafe_index_add_mul_sub_116)
        /*0020*/ 	.word	0x00000000


	//----- nvinfo : EIATTR_MIN_STACK_SIZE
	.align		4
.L_5:
        /*0024*/ 	.byte	0x04, 0x12
        /*0026*/ 	.short	(.L_7 - .L_6)
	.align		4
.L_6:
        /*0028*/ 	.word	index@(triton_poi_fused__unsafe_index_add_mul_sub_116)
        /*002c*/ 	.word	0x00000000
.L_7:


//--------------------- .nv.info.triton_poi_fused__unsafe_index_add_mul_sub_116 --------------------------
	.section	.nv.info.triton_poi_fused__unsafe_index_add_mul_sub_116,"",@"SHT_CUDA_INFO"
	.sectionflags	@""
	.align	4


	//----- nvinfo : EIATTR_CUDA_API_VERSION
	.align		4
        /*0000*/ 	.byte	0x04, 0x37
        /*0002*/ 	.short	(.L_9 - .L_8)
.L_8:
        /*0004*/ 	.word	0x0000007c


	//----- nvinfo : EIATTR_KPARAM_INFO
	.align		4
.L_9:
        /*0008*/ 	.byte	0x04, 0x17
        /*000a*/ 	.short	(.L_11 - .L_10)
.L_10:
        /*000c*/ 	.word	0x00000000
        /*0010*/ 	.short	0x0006
        /*0012*/ 	.short	0x0030
        /*0014*/ 	.byte	0x00, 0xf0, 0x11, 0x00


	//----- nvinfo : EIATTR_KPARAM_INFO
	.align		4
.L_11:
        /*0018*/ 	.byte	0x04, 0x17
        /*001a*/ 	.short	(.L_13 - .L_12)
.L_12:
        /*001c*/ 	.word	0x00000000
        /*0020*/ 	.short	0x0005
        /*0022*/ 	.short	0x0028
        /*0024*/ 	.byte	0x00, 0xf4, 0x21, 0x00


	//----- nvinfo : EIATTR_KPARAM_INFO
	.align		4
.L_13:
        /*0028*/ 	.byte	0x04, 0x17
        /*002a*/ 	.short	(.L_15 - .L_14)
.L_14:
        /*002c*/ 	.word	0x00000000
        /*0030*/ 	.short	0x0004
        /*0032*/ 	.short	0x0020
        /*0034*/ 	.byte	0x00, 0xf4, 0x21, 0x00


	//----- nvinfo : EIATTR_KPARAM_INFO
	.align		4
.L_15:
        /*0038*/ 	.byte	0x04, 0x17
        /*003a*/ 	.short	(.L_17 - .L_16)
.L_16:
        /*003c*/ 	.word	0x00000000
        /*0040*/ 	.short	0x0003
        /*0042*/ 	.short	0x0018
        /*0044*/ 	.byte	0x00, 0xf4, 0x21, 0x00


	//----- nvinfo : EIATTR_KPARAM_INFO
	.align		4
.L_17:
        /*0048*/ 	.byte	0x04, 0x17
        /*004a*/ 	.short	(.L_19 - .L_18)
.L_18:
        /*004c*/ 	.word	0x00000000
        /*0050*/ 	.short	0x0002
        /*0052*/ 	.short	0x0010
        /*0054*/ 	.byte	0x00, 0xf4, 0x21, 0x00


	//----- nvinfo : EIATTR_KPARAM_INFO
	.align		4
.L_19:
        /*0058*/ 	.byte	0x04, 0x17
        /*005a*/ 	.short	(.L_21 - .L_20)
.L_20:
        /*005c*/ 	.word	0x00000000
        /*0060*/ 	.short	0x0001
        /*0062*/ 	.short	0x0008
        /*0064*/ 	.byte	0x00, 0xf4, 0x21, 0x00


	//----- nvinfo : EIATTR_KPARAM_INFO
	.align		4
.L_21:
        /*0068*/ 	.byte	0x04, 0x17
        /*006a*/ 	.short	(.L_23 - .L_22)
.L_22:
        /*006c*/ 	.word	0x00000000
        /*0070*/ 	.short	0x0000
        /*0072*/ 	.short	0x0000
        /*0074*/ 	.byte	0x00, 0xf4, 0x21, 0x00


	//----- nvinfo : EIATTR_SPARSE_MMA_MASK
	.align		4
.L_23:
        /*0078*/ 	.byte	0x03, 0x50
        /*007a*/ 	.short	0x0000


	//----- nvinfo : EIATTR_MAXREG_COUNT
	.align		4
        /*007c*/ 	.byte	0x03, 0x1b
        /*007e*/ 	.short	0x00ff


	//----- nvinfo : EIATTR_EXIT_INSTR_OFFSETS
	.align		4
        /*0080*/ 	.byte	0x04, 0x1c
        /*0082*/ 	.short	(.L_25 - .L_24)


	//   ....[0]....
.L_24:
        /*0084*/ 	.word	0x00000560


	//   ....[1]....
        /*0088*/ 	.word	0x00000580


	//----- nvinfo : EIATTR_REQNTID
	.align		4
.L_25:
        /*008c*/ 	.byte	0x04, 0x10
        /*008e*/ 	.short	(.L_27 - .L_26)
.L_26:
        /*0090*/ 	.word	0x00000080
        /*0094*/ 	.word	0x00000001
        /*0098*/ 	.word	0x00000001


	//----- nvinfo : EIATTR_CBANK_PARAM_SIZE
	.align		4
.L_27:
        /*009c*/ 	.byte	0x03, 0x19
        /*009e*/ 	.short	0x0034


	//----- nvinfo : EIATTR_PARAM_CBANK
	.align		4
        /*00a0*/ 	.byte	0x04, 0x0a
        /*00a2*/ 	.short	(.L_29 - .L_28)
	.align		4
.L_28:
        /*00a4*/ 	.word	index@(.nv.constant0.triton_poi_fused__unsafe_index_add_mul_sub_116)
        /*00a8*/ 	.short	0x0210
        /*00aa*/ 	.short	0x0034


	//----- nvinfo : EIATTR_SW_WAR
	.align		4
.L_29:
        /*00ac*/ 	.byte	0x04, 0x36
        /*00ae*/ 	.short	(.L_31 - .L_30)
.L_30:
        /*00b0*/ 	.word	0x00000008
.L_31:


//--------------------- .nv.callgraph             --------------------------
	.section	.nv.callgraph,"",@"SHT_CUDA_CALLGRAPH"
	.align	4
	.sectionentsize	8
	.align		4
        /*0000*/ 	.word	0x00000000
	.align		4
        /*0004*/ 	.word	0xffffffff
	.align		4
        /*0008*/ 	.word	0x00000000
	.align		4
        /*000c*/ 	.word	0xfffffffe
	.align		4
        /*0010*/ 	.word	0x00000000
	.align		4
        /*0014*/ 	.word	0xfffffffd
	.align		4
        /*0018*/ 	.word	0x00000000
	.align		4
        /*001c*/ 	.word	0xfffffffc


//--------------------- .text.triton_poi_fused__unsafe_index_add_mul_sub_116 --------------------------
	.section	.text.triton_poi_fused__unsafe_index_add_mul_sub_116,"ax",@progbits
	.align	128
        .global         triton_poi_fused__unsafe_index_add_mul_sub_116
        .type           triton_poi_fused__unsafe_index_add_mul_sub_116,@function
        .size           triton_poi_fused__unsafe_index_add_mul_sub_116,(.L_x_1 - triton_poi_fused__unsafe_index_add_mul_sub_116)
        .other          triton_poi_fused__unsafe_index_add_mul_sub_116,@"STO_CUDA_ENTRY STV_DEFAULT"
triton_poi_fused__unsafe_index_add_mul_sub_116:
.text.triton_poi_fused__unsafe_index_add_mul_sub_116:
[----:B------:R-:W0:Y:S02]  /*0000*/  LDC R1, c[0x0][0x28] ;  /* 0x00000a00ff017b82 */ /* 0x000e240000000800 */
[----:B------:R-:W1:Y:S01]  /*0010*/  S2R R0, SR_TID.X ;  /* 0x0000000000007919 */ /* 0x000e620000002100 */
[----:B------:R-:W2:Y:S01]  /*0020*/  LDC.64 R16, c[0x0][0x210] ;  /* 0x00008400ff107b82 */ /* 0x000ea20000000a00 */
[----:B------:R-:W-:Y:S01]  /*0030*/  CS2R R14, SRZ ;  /* 0x00000000000e7805 */ /* 0x000fe2000001ff00 */
[----:B------:R-:W-:Y:S01]  /*0040*/  ULDC.64 UR4, c[0x0][0x208] ;  /* 0x0000820000047ab9 */ /* 0x000fe20000000a00 */
[----:B------:R-:W3:Y:S05]  /*0050*/  S2R R12, SR_CTAID.X ;  /* 0x00000000000c7919 */ /* 0x000eea0000002500 */
[----:B------:R-:W4:Y:S01]  /*0060*/  LDC.64 R18, c[0x0][0x228] ;  /* 0x00008a00ff127b82 */ /* 0x000f220000000a00 */
[----:B------:R-:W-:-:S02]  /*0070*/  CS2R R8, SRZ ;  /* 0x0000000000087805 */ /* 0x000fc4000001ff00 */
[----:B------:R-:W-:Y:S01]  /*0080*/  CS2R R10, SRZ ;  /* 0x00000000000a7805 */ /* 0x000fe2000001ff00 */
[----:B------:R-:W-:Y:S01]  /*0090*/  ULDC.64 UR6, c[0x0][0x220] ;  /* 0x0000880000067ab9 */ /* 0x000fe20000000a00 */
[----:B-1----:R-:W-:-:S05]  /*00a0*/  IMAD.SHL.U32 R0, R0, 0x2, RZ ;  /* 0x0000000200007824 */ /* 0x002fca00078e00ff */
[----:B------:R-:W-:-:S05]  /*00b0*/  LOP3.LUT R3, R0, 0xfe, RZ, 0xc0, !PT ;  /* 0x000000fe00037812 */ /* 0x000fca00078ec0ff */
[----:B---3--:R-:W-:-:S05]  /*00c0*/  IMAD R0, R12, 0x100, R3 ;  /* 0x000001000c007824 */ /* 0x008fca00078e0203 */
[----:B------:R-:W-:Y:S02]  /*00d0*/  SHF.R.S32.HI R3, RZ, 0x1f, R0 ;  /* 0x0000001fff037819 */ /* 0x000fe40000011400 */
[----:B------:R-:W-:Y:S02]  /*00e0*/  ISETP.GE.AND P0, PT, R0, 0x400, PT ;  /* 0x000004000000780c */ /* 0x000fe40003f06270 */
[----:B------:R-:W-:Y:S02]  /*00f0*/  LEA.HI R4, R3, R0, RZ, 0x2 ;  /* 0x0000000003047211 */ /* 0x000fe400078f10ff */
[----:B------:R-:W1:Y:S02]  /*0100*/  LDC.64 R2, c[0x0][0x218] ;  /* 0x00008600ff027b82 */ /* 0x000e640000000a00 */
[----:B------:R-:W-:Y:S02]  /*0110*/  SHF.R.S32.HI R5, RZ, 0x2, R4 ;  /* 0x00000002ff057819 */ /* 0x000fe40000011404 */
[----:B------:R-:W-:-:S02]  /*0120*/  LOP3.LUT R13, R4, 0xfffffffc, RZ, 0xc0, !PT ;  /* 0xfffffffc040d7812 */ /* 0x000fc400078ec0ff */
[----:B------:R-:W-:-:S04]  /*0130*/  LEA.HI R6, R5, R5, RZ, 0x2 ;  /* 0x0000000505067211 */ /* 0x000fc800078f10ff */
[----:B------:R-:W-:-:S05]  /*0140*/  LOP3.LUT R6, R6, 0xfffffffc, RZ, 0xc0, !PT ;  /* 0xfffffffc06067812 */ /* 0x000fca00078ec0ff */
[----:B------:R-:W-:-:S04]  /*0150*/  IMAD.IADD R5, R5, 0x1, -R6 ;  /* 0x0000000105057824 */ /* 0x000fc800078e0a06 */
[----:B--2---:R-:W-:-:S04]  /*0160*/  IMAD.WIDE R16, R5, 0x8, R16 ;  /* 0x0000000805107825 */ /* 0x004fc800078e0210 */
[----:B------:R-:W-:Y:S01]  /*0170*/  IMAD.IADD R13, R0, 0x1, -R13 ;  /* 0x00000001000d7824 */ /* 0x000fe200078e0a0d */
[----:B------:R-:W2:Y:S03]  /*0180*/  @!P0 LDG.E.EL.64 R14, desc[UR4][R16.64] ;  /* 0x00000004100e8981 */ /* 0x000ea6000c2e1b00 */
[----:B-1----:R-:W-:-:S05]  /*0190*/  IMAD.WIDE R2, R13, 0x8, R2 ;  /* 0x000000080d027825 */ /* 0x002fca00078e0202 */
[----:B------:R1:W3:Y:S01]  /*01a0*/  @!P0 LDG.E.EL.128 R8, desc[UR4][R2.64] ;  /* 0x0000000402088981 */ /* 0x0002e2000c2e1d00 */
[----:B------:R-:W-:Y:S02]  /*01b0*/  CS2R R4, SRZ ;  /* 0x0000000000047805 */ /* 0x000fe4000001ff00 */
[----:B------:R-:W-:Y:S01]  /*01c0*/  CS2R R6, SRZ ;  /* 0x0000000000067805 */ /* 0x000fe2000001ff00 */
[----:B----4-:R-:W-:-:S05]  /*01d0*/  IMAD.WIDE R18, R13, 0x8, R18 ;  /* 0x000000080d127825 */ /* 0x010fca00078e0212 */
[----:B------:R4:W5:Y:S01]  /*01e0*/  @!P0 LDG.E.EL.128 R4, desc[UR4][R18.64] ;  /* 0x0000000412048981 */ /* 0x000962000c2e1d00 */
[----:B------:R-:W-:Y:S01]  /*01f0*/  SHF.R.S32.HI R22, RZ, 0x17, R12 ;  /* 0x00000017ff167819 */ /* 0x000fe2000001140c */
[----:B-1----:R-:W1:Y:S02]  /*0200*/  LDC.64 R2, c[0x0][0x230] ;  /* 0x00008c00ff027b82 */ /* 0x002e640000000a00 */
[----:B-1----:R-:W-:Y:S01]  /*0210*/  IMAD.WIDE R2, R13, 0x4, R2 ;  /* 0x000000040d027825 */ /* 0x002fe200078e0202 */
[----:B--2---:R-:W-:-:S04]  /*0220*/  SHF.R.U32.HI R20, RZ, 0x1e, R15 ;  /* 0x0000001eff147819 */ /* 0x004fc8000001160f */
[----:B------:R-:W-:-:S04]  /*0230*/  LOP3.LUT R17, R20, 0x2, RZ, 0xc0, !PT ;  /* 0x0000000214117812 */ /* 0x000fc800078ec0ff */
[----:B------:R-:W-:Y:S02]  /*0240*/  IADD3 R20, P1, R14, R17, RZ ;  /* 0x000000110e147210 */ /* 0x000fe40007f3e0ff */
[C---:B---3--:R-:W-:Y:S02]  /*0250*/  LEA R16, P2, R8.reuse, UR6, 0x2 ;  /* 0x0000000608107c11 */ /* 0x048fe4000f8410ff */
[----:B------:R-:W-:Y:S01]  /*0260*/  SHF.R.U32.HI R14, RZ, 0x1c, R9 ;  /* 0x0000001cff0e7819 */ /* 0x000fe20000011609 */
[----:B------:R-:W-:Y:S01]  /*0270*/  IMAD.X R21, RZ, RZ, R15, P1 ;  /* 0x000000ffff157224 */ /* 0x000fe200008e060f */
[----:B------:R-:W-:Y:S02]  /*0280*/  LEA.HI.X R15, R8, UR7, R9, 0x2, P2 ;  /* 0x00000007080f7c11 */ /* 0x000fe400090f1409 */
[----:B------:R-:W-:Y:S02]  /*0290*/  LEA R8, P1, R10, UR6, 0x2 ;  /* 0x000000060a087c11 */ /* 0x000fe4000f8210ff */
[----:B----4-:R-:W-:Y:S01]  /*02a0*/  LOP3.LUT R19, R14, 0x8, RZ, 0xc0, !PT ;  /* 0x000000080e137812 */ /* 0x010fe200078ec0ff */
[----:B------:R-:W-:Y:S01]  /*02b0*/  IMAD.SHL.U32 R14, R20, 0x8, RZ ;  /* 0x00000008140e7824 */ /* 0x000fe200078e00ff */
[----:B------:R-:W-:-:S02]  /*02c0*/  SHF.R.U32.HI R17, RZ, 0x1c, R11 ;  /* 0x0000001cff117819 */ /* 0x000fc4000001160b */
[----:B------:R-:W-:Y:S02]  /*02d0*/  LEA.HI.X R9, R10, UR7, R11, 0x2, P1 ;  /* 0x000000070a097c11 */ /* 0x000fe400088f140b */
[----:B------:R-:W-:Y:S02]  /*02e0*/  SGXT R11, R22, 0x1 ;  /* 0x00000001160b781a */ /* 0x000fe40000000200 */
[----:B------:R-:W-:Y:S02]  /*02f0*/  SHF.L.U64.HI R12, R20, 0x3, R21 ;  /* 0x00000003140c7819 */ /* 0x000fe40000010215 */
[----:B------:R-:W-:Y:S02]  /*0300*/  IADD3 R10, P3, P4, R14, R16, R19 ;  /* 0x000000100e0a7210 */ /* 0x000fe40007c7e013 */
[----:B-----5:R-:W-:Y:S02]  /*0310*/  SHF.R.U32.HI R21, RZ, 0x1c, R5 ;  /* 0x0000001cff157819 */ /* 0x020fe40000011605 */
[----:B------:R-:W-:-:S02]  /*0320*/  SHF.R.U32.HI R19, RZ, 0x1c, R7 ;  /* 0x0000001cff137819 */ /* 0x000fc40000011607 */
[----:B------:R-:W-:Y:S02]  /*0330*/  LOP3.LUT R17, R17, 0x8, RZ, 0xc0, !PT ;  /* 0x0000000811117812 */ /* 0x000fe400078ec0ff */
[----:B------:R-:W-:Y:S02]  /*0340*/  LEA.HI R11, R11, R0, RZ, 0x4 ;  /* 0x000000000b0b7211 */ /* 0x000fe400078f20ff */
[----:B------:R-:W-:Y:S02]  /*0350*/  LEA R18, P5, R4, UR6, 0x2 ;  /* 0x0000000604127c11 */ /* 0x000fe4000f8a10ff */
[----:B------:R-:W-:Y:S02]  /*0360*/  LEA R16, P6, R6, UR6, 0x2 ;  /* 0x0000000606107c11 */ /* 0x000fe4000f8c10ff */
[----:B------:R-:W-:Y:S02]  /*0370*/  LOP3.LUT R21, R21, 0x8, RZ, 0xc0, !PT ;  /* 0x0000000815157812 */ /* 0x000fe400078ec0ff */
[----:B------:R-:W-:-:S02]  /*0380*/  LOP3.LUT R19, R19, 0x8, RZ, 0xc0, !PT ;  /* 0x0000000813137812 */ /* 0x000fc400078ec0ff */
[----:B------:R-:W-:Y:S02]  /*0390*/  IADD3 R8, P2, P1, R14, R8, R17 ;  /* 0x000000080e087210 */ /* 0x000fe4000795e011 */
[----:B------:R-:W-:Y:S02]  /*03a0*/  SHF.R.S32.HI R17, RZ, 0x4, R11 ;  /* 0x00000004ff117819 */ /* 0x000fe4000001140b */
[----:B------:R-:W-:Y:S02]  /*03b0*/  LEA.HI.X R5, R4, UR7, R5, 0x2, P5 ;  /* 0x0000000704057c11 */ /* 0x000fe4000a8f1405 */
[----:B------:R-:W-:Y:S01]  /*03c0*/  LEA.HI.X R7, R6, UR7, R7, 0x2, P6 ;  /* 0x0000000706077c11 */ /* 0x000fe2000b0f1407 */
[----:B------:R-:W-:Y:S01]  /*03d0*/  IMAD.SHL.U32 R17, R17, 0x4, RZ ;  /* 0x0000000411117824 */ /* 0x000fe200078e00ff */
[----:B------:R-:W-:Y:S02]  /*03e0*/  IADD3.X R11, R12, R15, RZ, P3, P4 ;  /* 0x0000000f0c0b7210 */ /* 0x000fe40001fe84ff */
[----:B------:R-:W-:-:S02]  /*03f0*/  IADD3 R4, P3, P4, R14, R18, R21 ;  /* 0x000000120e047210 */ /* 0x000fc40007c7e015 */
[----:B------:R-:W-:Y:S02]  /*0400*/  IADD3 R6, P5, P6, R14, R16, R19 ;  /* 0x000000100e067210 */ /* 0x000fe40007ebe013 */
[----:B------:R-:W-:Y:S02]  /*0410*/  CS2R R14, SRZ ;  /* 0x00000000000e7805 */ /* 0x000fe4000001ff00 */
[C---:B------:R-:W-:Y:S01]  /*0420*/  IADD3.X R9, R12.reuse, R9, RZ, P2, P1 ;  /* 0x000000090c097210 */ /* 0x040fe200017e24ff */
[C---:B------:R-:W-:Y:S01]  /*0430*/  IMAD.WIDE R10, R17.reuse, 0x4, R10 ;  /* 0x00000004110a7825 */ /* 0x040fe200078e020a */
[C---:B------:R-:W-:Y:S02]  /*0440*/  IADD3.X R5, R12.reuse, R5, RZ, P3, P4 ;  /* 0x000000050c057210 */ /* 0x040fe40001fe84ff */
[----:B------:R-:W-:Y:S02]  /*0450*/  IADD3.X R7, R12, R7, RZ, P5, P6 ;  /* 0x000000070c077210 */ /* 0x000fe40002fec4ff */
[----:B------:R-:W-:Y:S01]  /*0460*/  CS2R R18, SRZ ;  /* 0x0000000000127805 */ /* 0x000fe2000001ff00 */
[C---:B------:R-:W-:Y:S01]  /*0470*/  IMAD.WIDE R8, R17.reuse, 0x4, R8 ;  /* 0x0000000411087825 */ /* 0x040fe200078e0208 */
[----:B------:R-:W2:Y:S03]  /*0480*/  @!P0 LDG.E.EL R15, desc[UR4][R10.64] ;  /* 0x000000040a0f8981 */ /* 0x000ea6000c2e1900 */
[C---:B------:R-:W-:Y:S01]  /*0490*/  IMAD.WIDE R12, R17.reuse, 0x4, R4 ;  /* 0x00000004110c7825 */ /* 0x040fe200078e0204 */
[----:B------:R-:W3:Y:S01]  /*04a0*/  @!P0 LDG.E.EL R14, desc[UR4][R8.64] ;  /* 0x00000004080e8981 */ /* 0x000ee2000c2e1900 */
[----:B------:R-:W1:Y:S02]  /*04b0*/  LDC.64 R4, c[0x0][0x238] ;  /* 0x00008e00ff047b82 */ /* 0x000e640000000a00 */
[----:B------:R-:W-:Y:S01]  /*04c0*/  IMAD.WIDE R6, R17, 0x4, R6 ;  /* 0x0000000411067825 */ /* 0x000fe200078e0206 */
[----:B------:R-:W-:Y:S01]  /*04d0*/  CS2R R16, SRZ ;  /* 0x0000000000107805 */ /* 0x000fe2000001ff00 */
[----:B------:R-:W2:Y:S04]  /*04e0*/  @!P0 LDG.E.EL R18, desc[UR4][R12.64] ;  /* 0x000000040c128981 */ /* 0x000ea8000c2e1900 */
[----:B------:R-:W3:Y:S04]  /*04f0*/  @!P0 LDG.E.EL R19, desc[UR4][R6.64] ;  /* 0x0000000406138981 */ /* 0x000ee8000c2e1900 */
[----:B------:R-:W4:Y:S01]  /*0500*/  @!P0 LDG.E.EL.64 R16, desc[UR4][R2.64] ;  /* 0x0000000402108981 */ /* 0x000f22000c2e1b00 */
[----:B-1----:R-:W-:-:S04]  /*0510*/  IMAD.WIDE R4, R0, 0x4, R4 ;  /* 0x0000000400047825 */ /* 0x002fc800078e0204 */
[----:B--2---:R-:W-:Y:S01]  /*0520*/  FADD R18, R18, -R15 ;  /* 0x8000000f12127221 */ /* 0x004fe20000000000 */
[----:B---3--:R-:W-:-:S03]  /*0530*/  FADD R19, R19, -R14 ;  /* 0x8000000e13137221 */ /* 0x008fc60000000000 */
[----:B----4-:R-:W-:Y:S01]  /*0540*/  FFMA R16, R18, R16, R15 ;  /* 0x0000001012107223 */ /* 0x010fe2000000000f */
[----:B------:R-:W-:Y:S01]  /*0550*/  FFMA R17, R19, R17, R14 ;  /* 0x0000001113117223 */ /* 0x000fe2000000000e */
[----:B------:R-:W-:Y:S06]  /*0560*/  @P0 EXIT ;  /* 0x000000000000094d */ /* 0x000fec0003800000 */
[----:B------:R-:W-:Y:S01]  /*0570*/  STG.E.64 desc[UR4][R4.64], R16 ;  /* 0x0000001004007986 */ /* 0x000fe2000c101b04 */
[----:B------:R-:W-:Y:S05]  /*0580*/  EXIT ;  /* 0x000000000000794d */ /* 0x000fea0003800000 */
.L_x_0:
[----:B------:R-:W-:-:S00]  /*0590*/  BRA `(.L_x_0) ;  /* 0xfffffffc00fc7947 */ /* 0x000fc0000383ffff */
[----:B------:R-:W-:-:S00]  /*05a0*/  NOP ;  /* 0x0000000000007918 */ /* 0x000fc00000000000 */
        /* <DEDUP_REMOVED lines=13> */
.L_x_1:


//--------------------- .nv.constant0.triton_poi_fused__unsafe_index_add_mul_sub_116 --------------------------
	.section	.nv.constant0.triton_poi_fused__unsafe_index_add_mul_sub_116,"a",@progbits
	.sectionflags	@""
	.align	4
.nv.constant0.triton_poi_fused__unsafe_index_add_mul_sub_116:
	.zero		580
